//
// Generated by NVIDIA NVVM Compiler
//
// Compiler Build ID: CL-36424714
// Cuda compilation tools, release 13.0, V13.0.88
// Based on NVVM 20.0.0
//

.version 9.0
.target sm_100
.address_size 64

	// .globl	layernorm_forward
.extern .shared .align 16 .b8 sdata[];

.visible .entry layernorm_forward(
	.param .u64 .ptr .align 1 layernorm_forward_param_0,
	.param .u64 .ptr .align 1 layernorm_forward_param_1,
	.param .u64 .ptr .align 1 layernorm_forward_param_2,
	.param .u64 .ptr .align 1 layernorm_forward_param_3,
	.param .u32 layernorm_forward_param_4,
	.param .u32 layernorm_forward_param_5,
	.param .f32 layernorm_forward_param_6
)
{
	.reg .pred 	%p<9>;
	.reg .b32 	%r<28>;
	.reg .b32 	%f<36>;
	.reg .b64 	%rd<17>;

	ld.param.u64 	%rd8, [layernorm_forward_param_0];
	ld.param.u64 	%rd5, [layernorm_forward_param_1];
	ld.param.u64 	%rd6, [layernorm_forward_param_2];
	ld.param.u64 	%rd7, [layernorm_forward_param_3];
	ld.param.u32 	%r16, [layernorm_forward_param_4];
	ld.param.u32 	%r15, [layernorm_forward_param_5];
	ld.param.f32 	%f10, [layernorm_forward_param_6];
	cvta.to.global.u64 	%rd1, %rd8;
	mov.u32 	%r1, %ctaid.x;
	setp.ge.s32 	%p1, %r1, %r16;
	@%p1 bra 	$L__BB0_12;
	mov.u32 	%r2, %ntid.x;
	mov.u32 	%r27, %tid.x;
	setp.ge.s32 	%p2, %r27, %r15;
	mov.f32 	%f34, 0f00000000;
	mov.f32 	%f35, %f34;
	@%p2 bra 	$L__BB0_4;
	mul.lo.s32 	%r4, %r15, %r1;
	mov.f32 	%f35, 0f00000000;
	mov.u32 	%r25, %r27;
	mov.f32 	%f34, %f35;
$L__BB0_3:
	add.s32 	%r17, %r25, %r4;
	mul.wide.s32 	%rd9, %r17, 4;
	add.s64 	%rd10, %rd1, %rd9;
	ld.global.nc.f32 	%f13, [%rd10];
	add.f32 	%f34, %f34, %f13;
	fma.rn.f32 	%f35, %f13, %f13, %f35;
	add.s32 	%r25, %r25, %r2;
	setp.lt.s32 	%p3, %r25, %r15;
	@%p3 bra 	$L__BB0_3;
$L__BB0_4:
	shl.b32 	%r18, %r2, 2;
	mov.u32 	%r19, sdata;
	add.s32 	%r7, %r19, %r18;
	shl.b32 	%r20, %r27, 2;
	add.s32 	%r8, %r19, %r20;
	st.shared.f32 	[%r8], %f34;
	add.s32 	%r9, %r7, %r20;
	st.shared.f32 	[%r9], %f35;
	bar.sync 	0;
	setp.lt.u32 	%p4, %r2, 2;
	@%p4 bra 	$L__BB0_9;
	mov.u32 	%r26, %r2;
$L__BB0_6:
	shr.u32 	%r11, %r26, 1;
	setp.ge.u32 	%p5, %r27, %r11;
	@%p5 bra 	$L__BB0_8;
	shl.b32 	%r21, %r11, 2;
	add.s32 	%r22, %r8, %r21;
	ld.shared.f32 	%f14, [%r22];
	ld.shared.f32 	%f15, [%r8];
	add.f32 	%f16, %f14, %f15;
	st.shared.f32 	[%r8], %f16;
	add.s32 	%r23, %r9, %r21;
	ld.shared.f32 	%f17, [%r23];
	ld.shared.f32 	%f18, [%r9];
	add.f32 	%f19, %f17, %f18;
	st.shared.f32 	[%r9], %f19;
$L__BB0_8:
	bar.sync 	0;
	setp.gt.u32 	%p6, %r26, 3;
	mov.u32 	%r26, %r11;
	@%p6 bra 	$L__BB0_6;
$L__BB0_9:
	setp.ge.s32 	%p7, %r27, %r15;
	ld.shared.f32 	%f20, [sdata];
	cvt.rn.f32.s32 	%f21, %r15;
	div.rn.f32 	%f7, %f20, %f21;
	ld.shared.f32 	%f22, [%r7];
	div.rn.f32 	%f23, %f22, %f21;
	mul.f32 	%f24, %f7, %f7;
	sub.f32 	%f25, %f23, %f24;
	add.f32 	%f8, %f10, %f25;
	@%p7 bra 	$L__BB0_12;
	mul.lo.s32 	%r12, %r15, %r1;
	cvta.to.global.u64 	%rd2, %rd5;
	cvta.to.global.u64 	%rd3, %rd6;
	cvta.to.global.u64 	%rd4, %rd7;
	rsqrt.approx.f32 	%f9, %f8;
$L__BB0_11:
	add.s32 	%r24, %r27, %r12;
	mul.wide.s32 	%rd11, %r24, 4;
	add.s64 	%rd12, %rd1, %rd11;
	ld.global.nc.f32 	%f26, [%rd12];
	sub.f32 	%f27, %f26, %f7;
	mul.f32 	%f28, %f9, %f27;
	mul.wide.s32 	%rd13, %r27, 4;
	add.s64 	%rd14, %rd2, %rd13;
	ld.global.nc.f32 	%f29, [%rd14];
	add.s64 	%rd15, %rd3, %rd13;
	ld.global.nc.f32 	%f30, [%rd15];
	fma.rn.f32 	%f31, %f29, %f28, %f30;
	add.s64 	%rd16, %rd4, %rd11;
	st.global.f32 	[%rd16], %f31;
	add.s32 	%r27, %r27, %r2;
	setp.lt.s32 	%p8, %r27, %r15;
	@%p8 bra 	$L__BB0_11;
$L__BB0_12:
	ret;

}


// ===== COMPILED SASS (sm_100) =====

	.target	sm_100

	.elftype	@"ET_EXEC"


//--------------------- .note.nv.tkinfo           --------------------------
	.section	.note.nv.tkinfo,"",@"SHT_NOTE"
	.sectionflags	@"SHF_NOTE_NV_TKINFO"
	.tkinfo
        /*0018*/ 	.word	0x00000002
        /*0030*/ 	.string	""
        /*0030*/ 	.string	"ptxas"
        /*0030*/ 	.string	"Cuda compilation tools, release 13.0, V13.0.88"
        /*0030*/ 	.string	"Build cuda_13.0.r13.0/compiler.36424714_0"
        /*0030*/ 	.string	"-arch sm_100 -m 64 "



//--------------------- .note.nv.cuinfo           --------------------------
	.section	.note.nv.cuinfo,"",@"SHT_NOTE"
	.sectionflags	@"SHF_NOTE_NV_CUINFO"
        /*0018*/ 	.short	0x0002
        /*001a*/ 	.short	0x0064
        /*001c*/ 	.short	0x0082
	.zero		2


//--------------------- .nv.info                  --------------------------
	.section	.nv.info,"",@"SHT_CUDA_INFO"
	.align	4


	//----- nvinfo : EIATTR_REGCOUNT
	.align		4
        /*0000*/ 	.byte	0x04, 0x2f
        /*0002*/ 	.short	(.L_1 - .L_0)
	.align		4
.L_0:
        /*0004*/ 	.word	index@(layernorm_forward)
        /*0008*/ 	.word	0x0000001a


	//----- nvinfo : EIATTR_FRAME_SIZE
	.align		4
.L_1:
        /*000c*/ 	.byte	0x04, 0x11
        /*000e*/ 	.short	(.L_3 - .L_2)
	.align		4
.L_2:
        /*0010*/ 	.word	index@($__internal_0_$__cuda_sm3x_div_rn_noftz_f32_slowpath)
        /*0014*/ 	.word	0x00000000


	//----- nvinfo : EIATTR_FRAME_SIZE
	.align		4
.L_3:
        /*0018*/ 	.byte	0x04, 0x11
        /*001a*/ 	.short	(.L_5 - .L_4)
	.align		4
.L_4:
        /*001c*/ 	.word	index@(layernorm_forward)
        /*0020*/ 	.word	0x00000000


	//----- nvinfo : EIATTR_MIN_STACK_SIZE
	.align		4
.L_5:
        /*0024*/ 	.byte	0x04, 0x12
        /*0026*/ 	.short	(.L_7 - .L_6)
	.align		4
.L_6:
        /*0028*/ 	.word	index@(layernorm_forward)
        /*002c*/ 	.word	0x00000000
.L_7:


//--------------------- .nv.compat                --------------------------
	.section	.nv.compat,"",@"SHT_CUDA_COMPAT_INFO"
	.align	4
        /*0000*/ 	.byte	0x02, 0x09, 0x00, 0x00, 0x02, 0x02, 0x01, 0x00, 0x02, 0x05, 0x05, 0x00, 0x03, 0x07, 0x01, 0x01
        /*0010*/ 	.byte	0x02, 0x03, 0x00, 0x00, 0x02, 0x06, 0x01, 0x00, 0x04, 0x0b, 0x08, 0x00, 0x01, 0x00, 0x00, 0x00
        /*0020*/ 	.byte	0x00, 0x00, 0x00, 0x00


//--------------------- .nv.info.layernorm_forward --------------------------
	.section	.nv.info.layernorm_forward,"",@"SHT_CUDA_INFO"
	.sectionflags	@""
	.align	4


	//----- nvinfo : EIATTR_CUDA_API_VERSION
	.align		4
        /*0000*/ 	.byte	0x04, 0x37
        /*0002*/ 	.short	(.L_9 - .L_8)
.L_8:
        /*0004*/ 	.word	0x00000082


	//----- nvinfo : EIATTR_KPARAM_INFO
	.align		4
.L_9:
        /*0008*/ 	.byte	0x04, 0x17
        /*000a*/ 	.short	(.L_11 - .L_10)
.L_10:
        /*000c*/ 	.word	0x00000000
        /*0010*/ 	.short	0x0006
        /*0012*/ 	.short	0x0028
        /*0014*/ 	.byte	0x00, 0xf0, 0x11, 0x00


	//----- nvinfo : EIATTR_KPARAM_INFO
	.align		4
.L_11:
        /*0018*/ 	.byte	0x04, 0x17
        /*001a*/ 	.short	(.L_13 - .L_12)
.L_12:
        /*001c*/ 	.word	0x00000000
        /*0020*/ 	.short	0x0005
        /*0022*/ 	.short	0x0024
        /*0024*/ 	.byte	0x00, 0xf0, 0x11, 0x00


	//----- nvinfo : EIATTR_KPARAM_INFO
	.align		4
.L_13:
        /*0028*/ 	.byte	0x04, 0x17
        /*002a*/ 	.short	(.L_15 - .L_14)
.L_14:
        /*002c*/ 	.word	0x00000000
        /*0030*/ 	.short	0x0004
        /*0032*/ 	.short	0x0020
        /*0034*/ 	.byte	0x00, 0xf0, 0x11, 0x00


	//----- nvinfo : EIATTR_KPARAM_INFO
	.align		4
.L_15:
        /*0038*/ 	.byte	0x04, 0x17
        /*003a*/ 	.short	(.L_17 - .L_16)
.L_16:
        /*003c*/ 	.word	0x00000000
        /*0040*/ 	.short	0x0003
        /*0042*/ 	.short	0x0018
        /*0044*/ 	.byte	0x00, 0xf5, 0x21, 0x00


	//----- nvinfo : EIATTR_KPARAM_INFO
	.align		4
.L_17:
        /*0048*/ 	.byte	0x04, 0x17
        /*004a*/ 	.short	(.L_19 - .L_18)
.L_18:
        /*004c*/ 	.word	0x00000000
        /*0050*/ 	.short	0x0002
        /*0052*/ 	.short	0x0010
        /*0054*/ 	.byte	0x00, 0xf5, 0x21, 0x00


	//----- nvinfo : EIATTR_KPARAM_INFO
	.align		4
.L_19:
        /*0058*/ 	.byte	0x04, 0x17
        /*005a*/ 	.short	(.L_21 - .L_20)
.L_20:
        /*005c*/ 	.word	0x00000000
        /*0060*/ 	.short	0x0001
        /*0062*/ 	.short	0x0008
        /*0064*/ 	.byte	0x00, 0xf5, 0x21, 0x00


	//----- nvinfo : EIATTR_KPARAM_INFO
	.align		4
.L_21:
        /*0068*/ 	.byte	0x04, 0x17
        /*006a*/ 	.short	(.L_23 - .L_22)
.L_22:
        /*006c*/ 	.word	0x00000000
        /*0070*/ 	.short	0x0000
        /*0072*/ 	.short	0x0000
        /*0074*/ 	.byte	0x00, 0xf5, 0x21, 0x00


	//----- nvinfo : EIATTR_SPARSE_MMA_MASK
	.align		4
.L_23:
        /*0078*/ 	.byte	0x03, 0x50
        /*007a*/ 	.short	0x0000


	//----- nvinfo : EIATTR_MAXREG_COUNT
	.align		4
        /*007c*/ 	.byte	0x03, 0x1b
        /*007e*/ 	.short	0x00ff


	//----- nvinfo : EIATTR_NUM_BARRIERS
	.align		4
        /*0080*/ 	.byte	0x02, 0x4c
        /*0082*/ 	.byte	0x01
	.zero		1


	//----- nvinfo : EIATTR_MERCURY_ISA_VERSION
	.align		4
        /*0084*/ 	.byte	0x03, 0x5f
        /*0086*/ 	.short	0x0101


	//----- nvinfo : EIATTR_VRC_CTA_INIT_COUNT
	.align		4
        /*0088*/ 	.byte	0x02, 0x4a
	.zero		1
	.zero		1


	//----- nvinfo : EIATTR_EXIT_INSTR_OFFSETS
	.align		4
        /*008c*/ 	.byte	0x04, 0x1c
        /*008e*/ 	.short	(.L_25 - .L_24)


	//   ....[0]....
.L_24:
        /*0090*/ 	.word	0x00000040


	//   ....[1]....
        /*0094*/ 	.word	0x000005c0


	//   ....[2]....
        /*0098*/ 	.word	0x00000750


	//----- nvinfo : EIATTR_CRS_STACK_SIZE
	.align		4
.L_25:
        /*009c*/ 	.byte	0x04, 0x1e
        /*009e*/ 	.short	(.L_27 - .L_26)
.L_26:
        /*00a0*/ 	.word	0x00000000


	//----- nvinfo : EIATTR_CBANK_PARAM_SIZE
	.align		4
.L_27:
        /*00a4*/ 	.byte	0x03, 0x19
        /*00a6*/ 	.short	0x002c


	//----- nvinfo : EIATTR_PARAM_CBANK
	.align		4
        /*00a8*/ 	.byte	0x04, 0x0a
        /*00aa*/ 	.short	(.L_29 - .L_28)
	.align		4
.L_28:
        /*00ac*/ 	.word	index@(.nv.constant0.layernorm_forward)
        /*00b0*/ 	.short	0x0380
        /*00b2*/ 	.short	0x002c


	//----- nvinfo : EIATTR_SW_WAR
	.align		4
.L_29:
        /*00b4*/ 	.byte	0x04, 0x36
        /*00b6*/ 	.short	(.L_31 - .L_30)
.L_30:
        /*00b8*/ 	.word	0x00000008
.L_31:


//--------------------- .nv.callgraph             --------------------------
	.section	.nv.callgraph,"",@"SHT_CUDA_CALLGRAPH"
	.align	4
	.sectionentsize	8
	.align		4
        /*0000*/ 	.word	0x00000000
	.align		4
        /*0004*/ 	.word	0xffffffff
	.align		4
        /*0008*/ 	.word	0x00000000
	.align		4
        /*000c*/ 	.word	0xfffffffe
	.align		4
        /*0010*/ 	.word	0x00000000
	.align		4
        /*0014*/ 	.word	0xfffffffd
	.align		4
        /*0018*/ 	.word	0x00000000
	.align		4
        /*001c*/ 	.word	0xfffffffc


//--------------------- .text.layernorm_forward   --------------------------
	.section	.text.layernorm_forward,"ax",@progbits
	.align	128
        .global         layernorm_forward
        .type           layernorm_forward,@function
        .size           layernorm_forward,(.L_x_19 - layernorm_forward)
        .other          layernorm_forward,@"STO_CUDA_ENTRY STV_DEFAULT"
layernorm_forward:
.text.layernorm_forward:
[----:B------:R-:W-:Y:S08]  /*0000*/  LDC R1, c[0x0][0x37c] ;  /* 0x0000df00ff017b82 */ /* 0x000ff00000000800 */
[----:B------:R-:W0:Y:S08]  /*0010*/  S2UR UR7, SR_CTAID.X ;  /* 0x00000000000779c3 */ /* 0x000e300000002500 */
[----:B------:R-:W0:Y:S02]  /*0020*/  LDC R0, c[0x0][0x3a0] ;  /* 0x0000e800ff007b82 */ /* 0x000e240000000800 */
[----:B0-----:R-:W-:-:S13]  /*0030*/  ISETP.LE.AND P0, PT, R0, UR7, PT ;  /* 0x0000000700007c0c */ /* 0x001fda000bf03270 */
[----:B------:R-:W-:Y:S05]  /*0040*/  @P0 EXIT ;  /* 0x000000000000094d */ /* 0x000fea0003800000 */
[----:B------:R-:W0:Y:S01]  /*0050*/  S2R R2, SR_TID.X ;  /* 0x0000000000027919 */ /* 0x000e220000002100 */
[----:B------:R-:W0:Y:S01]  /*0060*/  LDC R9, c[0x0][0x3a4] ;  /* 0x0000e900ff097b82 */ /* 0x000e220000000800 */
[----:B------:R-:W1:Y:S01]  /*0070*/  LDCU UR8, c[0x0][0x360] ;  /* 0x00006c00ff0877ac */ /* 0x000e620008000800 */
[----:B------:R-:W-:Y:S01]  /*0080*/  BSSY.RECONVERGENT B0, `(.L_x_0) ;  /* 0x0000012000007945 */ /* 0x000fe20003800200 */
[----:B------:R-:W-:Y:S01]  /*0090*/  IMAD.MOV.U32 R0, RZ, RZ, RZ ;  /* 0x000000ffff007224 */ /* 0x000fe200078e00ff */
[----:B------:R-:W2:Y:S01]  /*00a0*/  LDCU.64 UR10, c[0x0][0x358] ;  /* 0x00006b00ff0a77ac */ /* 0x000ea20008000a00 */
[----:B------:R-:W-:Y:S01]  /*00b0*/  IMAD.MOV.U32 R3, RZ, RZ, RZ ;  /* 0x000000ffff037224 */ /* 0x000fe200078e00ff */
[----:B0-----:R-:W-:-:S13]  /*00c0*/  ISETP.GE.AND P0, PT, R2, R9, PT ;  /* 0x000000090200720c */ /* 0x001fda0003f06270 */
[----:B-12---:R-:W-:Y:S05]  /*00d0*/  @P0 BRA `(.L_x_1) ;  /* 0x0000000000300947 */ /* 0x006fea0003800000 */
[----:B------:R-:W0:Y:S01]  /*00e0*/  LDC.64 R6, c[0x0][0x380] ;  /* 0x0000e000ff067b82 */ /* 0x000e220000000a00 */
[----:B------:R-:W-:Y:S02]  /*00f0*/  HFMA2 R0, -RZ, RZ, 0, 0 ;  /* 0x00000000ff007431 */ /* 0x000fe400000001ff */
[----:B------:R-:W-:Y:S02]  /*0100*/  IMAD.MOV.U32 R3, RZ, RZ, RZ ;  /* 0x000000ffff037224 */ /* 0x000fe400078e00ff */
[----:B------:R-:W-:-:S07]  /*0110*/  IMAD.MOV.U32 R8, RZ, RZ, R2 ;  /* 0x000000ffff087224 */ /* 0x000fce00078e0002 */
.L_x_2:
[----:B------:R-:W-:-:S04]  /*0120*/  IMAD R5, R9, UR7, R8 ;  /* 0x0000000709057c24 */ /* 0x000fc8000f8e0208 */
[----:B0-----:R-:W-:-:S06]  /*0130*/  IMAD.WIDE R4, R5, 0x4, R6 ;  /* 0x0000000405047825 */ /* 0x001fcc00078e0206 */
[----:B------:R-:W2:Y:S01]  /*0140*/  LDG.E.CONSTANT R4, desc[UR10][R4.64] ;  /* 0x0000000a04047981 */ /* 0x000ea2000c1e9900 */
[----:B------:R-:W-:-:S05]  /*0150*/  VIADD R8, R8, UR8 ;  /* 0x0000000808087c36 */ /* 0x000fca0008000000 */
[----:B------:R-:W-:Y:S01]  /*0160*/  ISETP.GE.AND P0, PT, R8, R9, PT ;  /* 0x000000090800720c */ /* 0x000fe20003f06270 */
[C---:B--2---:R-:W-:Y:S01]  /*0170*/  FADD R0, R4.reuse, R0 ;  /* 0x0000000004007221 */ /* 0x044fe20000000000 */
[----:B------:R-:W-:-:S11]  /*0180*/  FFMA R3, R4, R4, R3 ;  /* 0x0000000404037223 */ /* 0x000fd60000000003 */
[----:B------:R-:W-:Y:S05]  /*0190*/  @!P0 BRA `(.L_x_2) ;  /* 0xfffffffc00e08947 */ /* 0x000fea000383ffff */
.L_x_1:
[----:B------:R-:W-:Y:S05]  /*01a0*/  BSYNC.RECONVERGENT B0 ;  /* 0x0000000000007941 */ /* 0x000fea0003800200 */
.L_x_0:
[----:B------:R-:W0:Y:S01]  /*01b0*/  S2UR UR5, SR_CgaCtaId ;  /* 0x00000000000579c3 */ /* 0x000e220000008800 */
[----:B------:R-:W-:Y:S01]  /*01c0*/  UMOV UR4, 0x400 ;  /* 0x0000040000047882 */ /* 0x000fe20000000000 */
[----:B------:R-:W-:Y:S02]  /*01d0*/  UISETP.GE.U32.AND UP0, UPT, UR8, 0x2, UPT ;  /* 0x000000020800788c */ /* 0x000fe4000bf06070 */
[----:B0-----:R-:W-:-:S04]  /*01e0*/  ULEA UR4, UR5, UR4, 0x18 ;  /* 0x0000000405047291 */ /* 0x001fc8000f8ec0ff */
[----:B------:R-:W-:Y:S02]  /*01f0*/  ULEA UR6, UR8, UR4, 0x2 ;  /* 0x0000000408067291 */ /* 0x000fe4000f8e10ff */
[----:B------:R-:W-:-:S04]  /*0200*/  LEA R7, R2, UR4, 0x2 ;  /* 0x0000000402077c11 */ /* 0x000fc8000f8e10ff */
[----:B------:R-:W-:Y:S01]  /*0210*/  LEA R8, R2, UR6, 0x2 ;  /* 0x0000000602087c11 */ /* 0x000fe2000f8e10ff */
[----:B------:R0:W-:Y:S04]  /*0220*/  STS [R7], R0 ;  /* 0x0000000007007388 */ /* 0x0001e80000000800 */
[----:B------:R0:W-:Y:S01]  /*0230*/  STS [R8], R3 ;  /* 0x0000000308007388 */ /* 0x0001e20000000800 */
[----:B------:R-:W-:Y:S06]  /*0240*/  BAR.SYNC.DEFER_BLOCKING 0x0 ;  /* 0x0000000000007b1d */ /* 0x000fec0000010000 */
[----:B------:R-:W-:Y:S05]  /*0250*/  BRA.U !UP0, `(.L_x_3) ;  /* 0x0000000108507547 */ /* 0x000fea000b800000 */
[----:B0-----:R-:W-:-:S07]  /*0260*/  IMAD.U32 R0, RZ, RZ, UR8 ;  /* 0x00000008ff007e24 */ /* 0x001fce000f8e00ff */
.L_x_6:
[----:B------:R-:W-:Y:S01]  /*0270*/  SHF.R.U32.HI R9, RZ, 0x1, R0 ;  /* 0x00000001ff097819 */ /* 0x000fe20000011600 */
[----:B------:R-:W-:Y:S03]  /*0280*/  BSSY.RECONVERGENT B0, `(.L_x_4) ;  /* 0x000000d000007945 */ /* 0x000fe60003800200 */
[----:B------:R-:W-:-:S13]  /*0290*/  ISETP.GE.U32.AND P0, PT, R2, R9, PT ;  /* 0x000000090200720c */ /* 0x000fda0003f06070 */
[----:B0-----:R-:W-:Y:S05]  /*02a0*/  @P0 BRA `(.L_x_5) ;  /* 0x0000000000280947 */ /* 0x001fea0003800000 */
[C---:B------:R-:W-:Y:S01]  /*02b0*/  IMAD R3, R9.reuse, 0x4, R7 ;  /* 0x0000000409037824 */ /* 0x040fe200078e0207 */
[----:B------:R-:W-:Y:S01]  /*02c0*/  LDS R4, [R7] ;  /* 0x0000000007047984 */ /* 0x000fe20000000800 */
[----:B------:R-:W-:-:S04]  /*02d0*/  LEA R5, R9, R8, 0x2 ;  /* 0x0000000809057211 */ /* 0x000fc800078e10ff */
[----:B------:R-:W0:Y:S02]  /*02e0*/  LDS R3, [R3] ;  /* 0x0000000003037984 */ /* 0x000e240000000800 */
[----:B0-----:R-:W-:-:S05]  /*02f0*/  FADD R4, R3, R4 ;  /* 0x0000000403047221 */ /* 0x001fca0000000000 */
[----:B------:R-:W-:Y:S04]  /*0300*/  STS [R7], R4 ;  /* 0x0000000407007388 */ /* 0x000fe80000000800 */
[----:B------:R-:W-:Y:S04]  /*0310*/  LDS R5, [R5] ;  /* 0x0000000005057984 */ /* 0x000fe80000000800 */
[----:B------:R-:W0:Y:S02]  /*0320*/  LDS R6, [R8] ;  /* 0x0000000008067984 */ /* 0x000e240000000800 */
[----:B0-----:R-:W-:-:S05]  /*0330*/  FADD R6, R5, R6 ;  /* 0x0000000605067221 */ /* 0x001fca0000000000 */
[----:B------:R0:W-:Y:S02]  /*0340*/  STS [R8], R6 ;  /* 0x0000000608007388 */ /* 0x0001e40000000800 */
.L_x_5:
[----:B------:R-:W-:Y:S05]  /*0350*/  BSYNC.RECONVERGENT B0 ;  /* 0x0000000000007941 */ /* 0x000fea0003800200 */
.L_x_4:
[----:B------:R-:W-:Y:S01]  /*0360*/  BAR.SYNC.DEFER_BLOCKING 0x0 ;  /* 0x0000000000007b1d */ /* 0x000fe20000010000 */
[----:B------:R-:W-:Y:S01]  /*0370*/  ISETP.GT.U32.AND P0, PT, R0, 0x3, PT ;  /* 0x000000030000780c */ /* 0x000fe20003f04070 */
[----:B------:R-:W-:-:S12]  /*0380*/  IMAD.MOV.U32 R0, RZ, RZ, R9 ;  /* 0x000000ffff007224 */ /* 0x000fd800078e0009 */
[----:B------:R-:W-:Y:S05]  /*0390*/  @P0 BRA `(.L_x_6) ;  /* 0xfffffffc00b40947 */ /* 0x000fea000383ffff */
.L_x_3:
[----:B------:R-:W1:Y:S01]  /*03a0*/  S2UR UR5, SR_CgaCtaId ;  /* 0x00000000000579c3 */ /* 0x000e620000008800 */
[----:B------:R-:W-:Y:S02]  /*03b0*/  UMOV UR4, 0x400 ;  /* 0x0000040000047882 */ /* 0x000fe40000000000 */
[----:B-1----:R-:W-:Y:S01]  /*03c0*/  ULEA UR4, UR5, UR4, 0x18 ;  /* 0x0000000405047291 */ /* 0x002fe2000f8ec0ff */
[----:B------:R-:W1:Y:S08]  /*03d0*/  LDCU UR5, c[0x0][0x3a4] ;  /* 0x00007480ff0577ac */ /* 0x000e700008000800 */
[----:B0-----:R-:W0:Y:S01]  /*03e0*/  LDS R0, [UR4] ;  /* 0x00000004ff007984 */ /* 0x001e220008000800 */
[----:B-1----:R-:W-:-:S02]  /*03f0*/  I2FP.F32.S32 R3, UR5 ;  /* 0x0000000500037c45 */ /* 0x002fc40008201400 */
[----:B------:R-:W-:Y:S02]  /*0400*/  ISETP.GE.AND P2, PT, R2, UR5, PT ;  /* 0x0000000502007c0c */ /* 0x000fe4000bf46270 */
[----:B------:R-:W1:Y:S02]  /*0410*/  MUFU.RCP R4, R3 ;  /* 0x0000000300047308 */ /* 0x000e640000001000 */
[----:B-1----:R-:W-:-:S04]  /*0420*/  FFMA R5, -R3, R4, 1 ;  /* 0x3f80000003057423 */ /* 0x002fc80000000104 */
[----:B------:R-:W-:Y:S02]  /*0430*/  FFMA R5, R4, R5, R4 ;  /* 0x0000000504057223 */ /* 0x000fe40000000004 */
[----:B0-----:R-:W0:Y:S02]  /*0440*/  FCHK P0, R0, R3 ;  /* 0x0000000300007302 */ /* 0x001e240000000000 */
[----:B------:R-:W-:-:S04]  /*0450*/  FFMA R4, R0, R5, RZ ;  /* 0x0000000500047223 */ /* 0x000fc800000000ff */
[----:B------:R-:W-:-:S04]  /*0460*/  FFMA R6, -R3, R4, R0 ;  /* 0x0000000403067223 */ /* 0x000fc80000000100 */
[----:B------:R-:W-:Y:S01]  /*0470*/  FFMA R4, R5, R6, R4 ;  /* 0x0000000605047223 */ /* 0x000fe20000000004 */
[----:B0-----:R-:W-:Y:S06]  /*0480*/  @!P0 BRA `(.L_x_7) ;  /* 0x00000000000c8947 */ /* 0x001fec0003800000 */
[----:B------:R-:W-:-:S07]  /*0490*/  MOV R6, 0x4b0 ;  /* 0x000004b000067802 */ /* 0x000fce0000000f00 */
[----:B------:R-:W-:Y:S05]  /*04a0*/  CALL.REL.NOINC `($__internal_0_$__cuda_sm3x_div_rn_noftz_f32_slowpath) ;  /* 0x0000000000ac7944 */ /* 0x000fea0003c00000 */
[----:B------:R-:W-:-:S07]  /*04b0*/  IMAD.MOV.U32 R4, RZ, RZ, R0 ;  /* 0x000000ffff047224 */ /* 0x000fce00078e0000 */
.L_x_7:
[----:B------:R-:W0:Y:S01]  /*04c0*/  LDS R6, [UR6] ;  /* 0x00000006ff067984 */ /* 0x000e220008000800 */
        /* <DEDUP_REMOVED lines=8> */
[----:B------:R-:W-:Y:S01]  /*0550*/  IMAD.MOV.U32 R0, RZ, RZ, R6 ;  /* 0x000000ffff007224 */ /* 0x000fe200078e0006 */
[----:B------:R-:W-:-:S07]  /*0560*/  MOV R6, 0x580 ;  /* 0x0000058000067802 */ /* 0x000fce0000000f00 */
[----:B------:R-:W-:Y:S05]  /*0570*/  CALL.REL.NOINC `($__internal_0_$__cuda_sm3x_div_rn_noftz_f32_slowpath) ;  /* 0x0000000000787944 */ /* 0x000fea0003c00000 */
[----:B------:R-:W-:-:S07]  /*0580*/  MOV R5, R0 ;  /* 0x0000000000057202 */ /* 0x000fce0000000f00 */
.L_x_8:
[----:B------:R-:W0:Y:S01]  /*0590*/  LDCU UR4, c[0x0][0x3a8] ;  /* 0x00007500ff0477ac */ /* 0x000e220008000800 */
[----:B------:R-:W-:-:S04]  /*05a0*/  FFMA R5, -R4, R4, R5 ;  /* 0x0000000404057223 */ /* 0x000fc80000000105 */
[----:B0-----:R-:W-:Y:S01]  /*05b0*/  FADD R5, R5, UR4 ;  /* 0x0000000405057e21 */ /* 0x001fe20008000000 */
[----:B------:R-:W-:Y:S06]  /*05c0*/  @P2 EXIT ;  /* 0x000000000000294d */ /* 0x000fec0003800000 */
[C---:B------:R-:W-:Y:S01]  /*05d0*/  FSETP.GEU.AND P0, PT, |R5|.reuse, 1.175494350822287508e-38, PT ;  /* 0x008000000500780b */ /* 0x040fe20003f0e200 */
[----:B------:R-:W0:Y:S08]  /*05e0*/  LDC R23, c[0x0][0x3a4] ;  /* 0x0000e900ff177b82 */ /* 0x000e300000000800 */
[----:B------:R-:W1:Y:S04]  /*05f0*/  LDC.64 R6, c[0x0][0x380] ;  /* 0x0000e000ff067b82 */ /* 0x000e680000000a00 */
[----:B------:R-:W-:-:S04]  /*0600*/  @!P0 FMUL R5, R5, 16777216 ;  /* 0x4b80000005058820 */ /* 0x000fc80000400000 */
[----:B------:R-:W2:Y:S01]  /*0610*/  LDC.64 R8, c[0x0][0x388] ;  /* 0x0000e200ff087b82 */ /* 0x000ea20000000a00 */
[----:B------:R-:W3:Y:S07]  /*0620*/  MUFU.RSQ R0, R5 ;  /* 0x0000000500007308 */ /* 0x000eee0000001400 */
[----:B------:R-:W4:Y:S08]  /*0630*/  LDC.64 R10, c[0x0][0x390] ;  /* 0x0000e400ff0a7b82 */ /* 0x000f300000000a00 */
[----:B------:R-:W0:Y:S01]  /*0640*/  LDC.64 R12, c[0x0][0x398] ;  /* 0x0000e600ff0c7b82 */ /* 0x000e220000000a00 */
[----:B---3--:R-:W-:-:S07]  /*0650*/  @!P0 FMUL R0, R0, 4096 ;  /* 0x4580000000008820 */ /* 0x008fce0000400000 */
.L_x_9:
[----:B0--3--:R-:W-:-:S04]  /*0660*/  IMAD R21, R23, UR7, R2 ;  /* 0x0000000717157c24 */ /* 0x009fc8000f8e0202 */
[----:B-1----:R-:W-:-:S04]  /*0670*/  IMAD.WIDE R14, R21, 0x4, R6 ;  /* 0x00000004150e7825 */ /* 0x002fc800078e0206 */
[C---:B--2---:R-:W-:Y:S02]  /*0680*/  IMAD.WIDE R16, R2.reuse, 0x4, R8 ;  /* 0x0000000402107825 */ /* 0x044fe400078e0208 */
[----:B------:R-:W2:Y:S02]  /*0690*/  LDG.E.CONSTANT R15, desc[UR10][R14.64] ;  /* 0x0000000a0e0f7981 */ /* 0x000ea4000c1e9900 */
[----:B----4-:R-:W-:Y:S02]  /*06a0*/  IMAD.WIDE R18, R2, 0x4, R10 ;  /* 0x0000000402127825 */ /* 0x010fe400078e020a */
[----:B------:R-:W3:Y:S04]  /*06b0*/  LDG.E.CONSTANT R16, desc[UR10][R16.64] ;  /* 0x0000000a10107981 */ /* 0x000ee8000c1e9900 */
[----:B------:R-:W3:Y:S01]  /*06c0*/  LDG.E.CONSTANT R18, desc[UR10][R18.64] ;  /* 0x0000000a12127981 */ /* 0x000ee2000c1e9900 */
[----:B------:R-:W-:-:S04]  /*06d0*/  IMAD.WIDE R20, R21, 0x4, R12 ;  /* 0x0000000415147825 */ /* 0x000fc800078e020c */
[----:B------:R-:W-:-:S05]  /*06e0*/  VIADD R2, R2, UR8 ;  /* 0x0000000802027c36 */ /* 0x000fca0008000000 */
[----:B------:R-:W-:Y:S01]  /*06f0*/  ISETP.GE.AND P0, PT, R2, R23, PT ;  /* 0x000000170200720c */ /* 0x000fe20003f06270 */
[----:B--2---:R-:W-:-:S04]  /*0700*/  FADD R3, R15, -R4 ;  /* 0x800000040f037221 */ /* 0x004fc80000000000 */
[----:B------:R-:W-:-:S04]  /*0710*/  FMUL R3, R0, R3 ;  /* 0x0000000300037220 */ /* 0x000fc80000400000 */
[----:B---3--:R-:W-:-:S05]  /*0720*/  FFMA R3, R3, R16, R18 ;  /* 0x0000001003037223 */ /* 0x008fca0000000012 */
[----:B------:R3:W-:Y:S01]  /*0730*/  STG.E desc[UR10][R20.64], R3 ;  /* 0x0000000314007986 */ /* 0x0007e2000c10190a */
[----:B------:R-:W-:Y:S05]  /*0740*/  @!P0 BRA `(.L_x_9) ;  /* 0xfffffffc00c48947 */ /* 0x000fea000383ffff */
[----:B------:R-:W-:Y:S05]  /*0750*/  EXIT ;  /* 0x000000000000794d */ /* 0x000fea0003800000 */
        .weak           $__internal_0_$__cuda_sm3x_div_rn_noftz_f32_slowpath
        .type           $__internal_0_$__cuda_sm3x_div_rn_noftz_f32_slowpath,@function
        .size           $__internal_0_$__cuda_sm3x_div_rn_noftz_f32_slowpath,(.L_x_19 - $__internal_0_$__cuda_sm3x_div_rn_noftz_f32_slowpath)
$__internal_0_$__cuda_sm3x_div_rn_noftz_f32_slowpath:
[----:B------:R-:W-:Y:S02]  /*0760*/  SHF.R.U32.HI R7, RZ, 0x17, R3 ;  /* 0x00000017ff077819 */ /* 0x000fe40000011603 */
[----:B------:R-:W-:Y:S02]  /*0770*/  SHF.R.U32.HI R5, RZ, 0x17, R0 ;  /* 0x00000017ff057819 */ /* 0x000fe40000011600 */
[----:B------:R-:W-:Y:S02]  /*0780*/  LOP3.LUT R12, R7, 0xff, RZ, 0xc0, !PT ;  /* 0x000000ff070c7812 */ /* 0x000fe400078ec0ff */
[----:B------:R-:W-:Y:S02]  /*0790*/  LOP3.LUT R10, R5, 0xff, RZ, 0xc0, !PT ;  /* 0x000000ff050a7812 */ /* 0x000fe400078ec0ff */
[----:B------:R-:W-:Y:S01]  /*07a0*/  MOV R5, R3 ;  /* 0x0000000300057202 */ /* 0x000fe20000000f00 */
[----:B------:R-:W-:Y:S02]  /*07b0*/  VIADD R9, R12, 0xffffffff ;  /* 0xffffffff0c097836 */ /* 0x000fe40000000000 */
[----:B------:R-:W-:-:S03]  /*07c0*/  VIADD R8, R10, 0xffffffff ;  /* 0xffffffff0a087836 */ /* 0x000fc60000000000 */
[----:B------:R-:W-:-:S04]  /*07d0*/  ISETP.GT.U32.AND P0, PT, R9, 0xfd, PT ;  /* 0x000000fd0900780c */ /* 0x000fc80003f04070 */
[----:B------:R-:W-:-:S13]  /*07e0*/  ISETP.GT.U32.OR P0, PT, R8, 0xfd, P0 ;  /* 0x000000fd0800780c */ /* 0x000fda0000704470 */
[----:B------:R-:W-:Y:S01]  /*07f0*/  @!P0 IMAD.MOV.U32 R7, RZ, RZ, RZ ;  /* 0x000000ffff078224 */ /* 0x000fe200078e00ff */
[----:B------:R-:W-:Y:S06]  /*0800*/  @!P0 BRA `(.L_x_10) ;  /* 0x00000000005c8947 */ /* 0x000fec0003800000 */
[----:B------:R-:W-:Y:S02]  /*0810*/  FSETP.GTU.FTZ.AND P0, PT, |R0|, +INF , PT ;  /* 0x7f8000000000780b */ /* 0x000fe40003f1c200 */
[----:B------:R-:W-:-:S04]  /*0820*/  FSETP.GTU.FTZ.AND P1, PT, |R3|, +INF , PT ;  /* 0x7f8000000300780b */ /* 0x000fc80003f3c200 */
[----:B------:R-:W-:-:S13]  /*0830*/  PLOP3.LUT P0, PT, P0, P1, PT, 0xf8, 0x8f ;  /* 0x00000000008f781c */ /* 0x000fda0000703f70 */
[----:B------:R-:W-:Y:S05]  /*0840*/  @P0 BRA `(.L_x_11) ;  /* 0x0000000400440947 */ /* 0x000fea0003800000 */
[----:B------:R-:W-:-:S13]  /*0850*/  LOP3.LUT P0, RZ, R5, 0x7fffffff, R0, 0xc8, !PT ;  /* 0x7fffffff05ff7812 */ /* 0x000fda000780c800 */
[----:B------:R-:W-:Y:S05]  /*0860*/  @!P0 BRA `(.L_x_12) ;  /* 0x0000000400348947 */ /* 0x000fea0003800000 */
[C---:B------:R-:W-:Y:S02]  /*0870*/  FSETP.NEU.FTZ.AND P3, PT, |R0|.reuse, +INF , PT ;  /* 0x7f8000000000780b */ /* 0x040fe40003f7d200 */
[----:B------:R-:W-:Y:S02]  /*0880*/  FSETP.NEU.FTZ.AND P1, PT, |R3|, +INF , PT ;  /* 0x7f8000000300780b */ /* 0x000fe40003f3d200 */
[----:B------:R-:W-:-:S11]  /*0890*/  FSETP.NEU.FTZ.AND P0, PT, |R0|, +INF , PT ;  /* 0x7f8000000000780b */ /* 0x000fd60003f1d200 */
[----:B------:R-:W-:Y:S05]  /*08a0*/  @!P1 BRA !P3, `(.L_x_12) ;  /* 0x0000000400249947 */ /* 0x000fea0005800000 */
[----:B------:R-:W-:-:S04]  /*08b0*/  LOP3.LUT P3, RZ, R0, 0x7fffffff, RZ, 0xc0, !PT ;  /* 0x7fffffff00ff7812 */ /* 0x000fc8000786c0ff */
[----:B------:R-:W-:-:S13]  /*08c0*/  PLOP3.LUT P1, PT, P1, P3, PT, 0x2f, 0xf2 ;  /* 0x0000000000f2781c */ /* 0x000fda0000f26577 */
[----:B------:R-:W-:Y:S05]  /*08d0*/  @P1 BRA `(.L_x_13) ;  /* 0x0000000400101947 */ /* 0x000fea0003800000 */
[----:B------:R-:W-:-:S04]  /*08e0*/  LOP3.LUT P1, RZ, R5, 0x7fffffff, RZ, 0xc0, !PT ;  /* 0x7fffffff05ff7812 */ /* 0x000fc8000782c0ff */
[----:B------:R-:W-:-:S13]  /*08f0*/  PLOP3.LUT P0, PT, P0, P1, PT, 0x2f, 0xf2 ;  /* 0x0000000000f2781c */ /* 0x000fda0000702577 */
[----:B------:R-:W-:Y:S05]  /*0900*/  @P0 BRA `(.L_x_14) ;  /* 0x0000000000f80947 */ /* 0x000fea0003800000 */
[----:B------:R-:W-:Y:S02]  /*0910*/  ISETP.GE.AND P0, PT, R8, RZ, PT ;  /* 0x000000ff0800720c */ /* 0x000fe40003f06270 */
[----:B------:R-:W-:-:S11]  /*0920*/  ISETP.GE.AND P1, PT, R9, RZ, PT ;  /* 0x000000ff0900720c */ /* 0x000fd60003f26270 */
[----:B------:R-:W-:Y:S02]  /*0930*/  @P0 IMAD.MOV.U32 R7, RZ, RZ, RZ ;  /* 0x000000ffff070224 */ /* 0x000fe400078e00ff */
[----:B------:R-:W-:Y:S01]  /*0940*/  @!P0 FFMA R0, R0, 1.84467440737095516160e+19, RZ ;  /* 0x5f80000000008823 */ /* 0x000fe200000000ff */
[----:B------:R-:W-:Y:S02]  /*0950*/  @!P0 IMAD.MOV.U32 R7, RZ, RZ, -0x40 ;  /* 0xffffffc0ff078424 */ /* 0x000fe400078e00ff */
[----:B------:R-:W-:-:S03]  /*0960*/  @!P1 FFMA R5, R3, 1.84467440737095516160e+19, RZ ;  /* 0x5f80000003059823 */ /* 0x000fc600000000ff */
[----:B------:R-:W-:-:S07]  /*0970*/  @!P1 IADD3 R7, PT, PT, R7, 0x40, RZ ;  /* 0x0000004007079810 */ /* 0x000fce0007ffe0ff */
.L_x_10:
[----:B------:R-:W-:-:S05]  /*0980*/  LEA R8, R12, 0xc0800000, 0x17 ;  /* 0xc08000000c087811 */ /* 0x000fca00078eb8ff */
[----:B------:R-:W-:Y:S02]  /*0990*/  IMAD.IADD R8, R5, 0x1, -R8 ;  /* 0x0000000105087824 */ /* 0x000fe400078e0a08 */
[----:B------:R-:W-:Y:S02]  /*09a0*/  VIADD R5, R10, 0xffffff81 ;  /* 0xffffff810a057836 */ /* 0x000fe40000000000 */
[----:B------:R0:W1:Y:S01]  /*09b0*/  MUFU.RCP R9, R8 ;  /* 0x0000000800097308 */ /* 0x0000620000001000 */
[----:B------:R-:W-:Y:S01]  /*09c0*/  FADD.FTZ R11, -R8, -RZ ;  /* 0x800000ff080b7221 */ /* 0x000fe20000010100 */
[C---:B------:R-:W-:Y:S01]  /*09d0*/  IMAD R0, R5.reuse, -0x800000, R0 ;  /* 0xff80000005007824 */ /* 0x040fe200078e0200 */
[----:B0-----:R-:W-:-:S05]  /*09e0*/  IADD3 R8, PT, PT, R5, 0x7f, -R12 ;  /* 0x0000007f05087810 */ /* 0x001fca0007ffe80c */
[----:B------:R-:W-:Y:S02]  /*09f0*/  IMAD.IADD R8, R8, 0x1, R7 ;  /* 0x0000000108087824 */ /* 0x000fe400078e0207 */
[----:B-1----:R-:W-:-:S04]  /*0a00*/  FFMA R10, R9, R11, 1 ;  /* 0x3f800000090a7423 */ /* 0x002fc8000000000b */
[----:B------:R-:W-:-:S04]  /*0a10*/  FFMA R14, R9, R10, R9 ;  /* 0x0000000a090e7223 */ /* 0x000fc80000000009 */
[----:B------:R-:W-:-:S04]  /*0a20*/  FFMA R9, R0, R14, RZ ;  /* 0x0000000e00097223 */ /* 0x000fc800000000ff */
[----:B------:R-:W-:-:S04]  /*0a30*/  FFMA R10, R11, R9, R0 ;  /* 0x000000090b0a7223 */ /* 0x000fc80000000000 */
[----:B------:R-:W-:-:S04]  /*0a40*/  FFMA R9, R14, R10, R9 ;  /* 0x0000000a0e097223 */ /* 0x000fc80000000009 */
[----:B------:R-:W-:-:S04]  /*0a50*/  FFMA R10, R11, R9, R0 ;  /* 0x000000090b0a7223 */ /* 0x000fc80000000000 */
[----:B------:R-:W-:-:S05]  /*0a60*/  FFMA R0, R14, R10, R9 ;  /* 0x0000000a0e007223 */ /* 0x000fca0000000009 */
[----:B------:R-:W-:-:S04]  /*0a70*/  SHF.R.U32.HI R5, RZ, 0x17, R0 ;  /* 0x00000017ff057819 */ /* 0x000fc80000011600 */
[----:B------:R-:W-:-:S04]  /*0a80*/  LOP3.LUT R5, R5, 0xff, RZ, 0xc0, !PT ;  /* 0x000000ff05057812 */ /* 0x000fc800078ec0ff */
[----:B------:R-:W-:-:S05]  /*0a90*/  IADD3 R11, PT, PT, R5, R8, RZ ;  /* 0x00000008050b7210 */ /* 0x000fca0007ffe0ff */
[----:B------:R-:W-:-:S05]  /*0aa0*/  VIADD R5, R11, 0xffffffff ;  /* 0xffffffff0b057836 */ /* 0x000fca0000000000 */
[----:B------:R-:W-:-:S13]  /*0ab0*/  ISETP.GE.U32.AND P0, PT, R5, 0xfe, PT ;  /* 0x000000fe0500780c */ /* 0x000fda0003f06070 */
[----:B------:R-:W-:Y:S05]  /*0ac0*/  @!P0 BRA `(.L_x_15) ;  /* 0x0000000000808947 */ /* 0x000fea0003800000 */
[----:B------:R-:W-:-:S13]  /*0ad0*/  ISETP.GT.AND P0, PT, R11, 0xfe, PT ;  /* 0x000000fe0b00780c */ /* 0x000fda0003f04270 */
[----:B------:R-:W-:Y:S05]  /*0ae0*/  @P0 BRA `(.L_x_16) ;  /* 0x00000000006c0947 */ /* 0x000fea0003800000 */
[----:B------:R-:W-:-:S13]  /*0af0*/  ISETP.GE.AND P0, PT, R11, 0x1, PT ;  /* 0x000000010b00780c */ /* 0x000fda0003f06270 */
[----:B------:R-:W-:Y:S05]  /*0b00*/  @P0 BRA `(.L_x_17) ;  /* 0x0000000000980947 */ /* 0x000fea0003800000 */
[----:B------:R-:W-:Y:S02]  /*0b10*/  ISETP.GE.AND P0, PT, R11, -0x18, PT ;  /* 0xffffffe80b00780c */ /* 0x000fe40003f06270 */
[----:B------:R-:W-:-:S11]  /*0b20*/  LOP3.LUT R0, R0, 0x80000000, RZ, 0xc0, !PT ;  /* 0x8000000000007812 */ /* 0x000fd600078ec0ff */
[----:B------:R-:W-:Y:S05]  /*0b30*/  @!P0 BRA `(.L_x_17) ;  /* 0x00000000008c8947 */ /* 0x000fea0003800000 */
[CCC-:B------:R-:W-:Y:S01]  /*0b40*/  FFMA.RZ R5, R14.reuse, R10.reuse, R9.reuse ;  /* 0x0000000a0e057223 */ /* 0x1c0fe2000000c009 */
[CCC-:B------:R-:W-:Y:S01]  /*0b50*/  FFMA.RM R8, R14.reuse, R10.reuse, R9.reuse ;  /* 0x0000000a0e087223 */ /* 0x1c0fe20000004009 */
[C---:B------:R-:W-:Y:S02]  /*0b60*/  ISETP.NE.AND P3, PT, R11.reuse, RZ, PT ;  /* 0x000000ff0b00720c */ /* 0x040fe40003f65270 */
[----:B------:R-:W-:Y:S02]  /*0b70*/  ISETP.NE.AND P1, PT, R11, RZ, PT ;  /* 0x000000ff0b00720c */ /* 0x000fe40003f25270 */
[----:B------:R-:W-:Y:S01]  /*0b80*/  LOP3.LUT R7, R5, 0x7fffff, RZ, 0xc0, !PT ;  /* 0x007fffff05077812 */ /* 0x000fe200078ec0ff */
[----:B------:R-:W-:Y:S01]  /*0b90*/  FFMA.RP R5, R14, R10, R9 ;  /* 0x0000000a0e057223 */ /* 0x000fe20000008009 */
[----:B------:R-:W-:Y:S02]  /*0ba0*/  VIADD R10, R11, 0x20 ;  /* 0x000000200b0a7836 */ /* 0x000fe40000000000 */
[----:B------:R-:W-:Y:S01]  /*0bb0*/  LOP3.LUT R7, R7, 0x800000, RZ, 0xfc, !PT ;  /* 0x0080000007077812 */ /* 0x000fe200078efcff */
[----:B------:R-:W-:Y:S01]  /*0bc0*/  IMAD.MOV R9, RZ, RZ, -R11 ;  /* 0x000000ffff097224 */ /* 0x000fe200078e0a0b */
[----:B------:R-:W-:-:S02]  /*0bd0*/  FSETP.NEU.FTZ.AND P0, PT, R5, R8, PT ;  /* 0x000000080500720b */ /* 0x000fc40003f1d000 */
[----:B------:R-:W-:Y:S02]  /*0be0*/  SHF.L.U32 R10, R7, R10, RZ ;  /* 0x0000000a070a7219 */ /* 0x000fe400000006ff */
[----:B------:R-:W-:Y:S02]  /*0bf0*/  SEL R8, R9, RZ, P3 ;  /* 0x000000ff09087207 */ /* 0x000fe40001800000 */
[----:B------:R-:W-:Y:S02]  /*0c00*/  ISETP.NE.AND P1, PT, R10, RZ, P1 ;  /* 0x000000ff0a00720c */ /* 0x000fe40000f25270 */
[----:B------:R-:W-:Y:S02]  /*0c10*/  SHF.R.U32.HI R8, RZ, R8, R7 ;  /* 0x00000008ff087219 */ /* 0x000fe40000011607 */
[----:B------:R-:W-:Y:S02]  /*0c20*/  PLOP3.LUT P0, PT, P0, P1, PT, 0xf8, 0x8f ;  /* 0x00000000008f781c */ /* 0x000fe40000703f70 */
[----:B------:R-:W-:-:S02]  /*0c30*/  SHF.R.U32.HI R10, RZ, 0x1, R8 ;  /* 0x00000001ff0a7819 */ /* 0x000fc40000011608 */
[----:B------:R-:W-:-:S04]  /*0c40*/  SEL R5, RZ, 0x1, !P0 ;  /* 0x00000001ff057807 */ /* 0x000fc80004000000 */
[----:B------:R-:W-:-:S04]  /*0c50*/  LOP3.LUT R5, R5, 0x1, R10, 0xf8, !PT ;  /* 0x0000000105057812 */ /* 0x000fc800078ef80a */
[----:B------:R-:W-:-:S04]  /*0c60*/  LOP3.LUT R5, R5, R8, RZ, 0xc0, !PT ;  /* 0x0000000805057212 */ /* 0x000fc800078ec0ff */
[----:B------:R-:W-:-:S04]  /*0c70*/  IADD3 R5, PT, PT, R10, R5, RZ ;  /* 0x000000050a057210 */ /* 0x000fc80007ffe0ff */
[----:B------:R-:W-:Y:S01]  /*0c80*/  LOP3.LUT R0, R5, R0, RZ, 0xfc, !PT ;  /* 0x0000000005007212 */ /* 0x000fe200078efcff */
[----:B------:R-:W-:Y:S06]  /*0c90*/  BRA `(.L_x_17) ;  /* 0x0000000000347947 */ /* 0x000fec0003800000 */
.L_x_16:
[----:B------:R-:W-:-:S04]  /*0ca0*/  LOP3.LUT R0, R0, 0x80000000, RZ, 0xc0, !PT ;  /* 0x8000000000007812 */ /* 0x000fc800078ec0ff */
[----:B------:R-:W-:Y:S01]  /*0cb0*/  LOP3.LUT R0, R0, 0x7f800000, RZ, 0xfc, !PT ;  /* 0x7f80000000007812 */ /* 0x000fe200078efcff */
[----:B------:R-:W-:Y:S06]  /*0cc0*/  BRA `(.L_x_17) ;  /* 0x0000000000287947 */ /* 0x000fec0003800000 */
.L_x_15:
[----:B------:R-:W-:Y:S01]  /*0cd0*/  IMAD R0, R8, 0x800000, R0 ;  /* 0x0080000008007824 */ /* 0x000fe200078e0200 */
[----:B------:R-:W-:Y:S06]  /*0ce0*/  BRA `(.L_x_17) ;  /* 0x0000000000207947 */ /* 0x000fec0003800000 */
.L_x_14:
[----:B------:R-:W-:-:S04]  /*0cf0*/  LOP3.LUT R0, R5, 0x80000000, R0, 0x48, !PT ;  /* 0x8000000005007812 */ /* 0x000fc800078e4800 */
[----:B------:R-:W-:Y:S01]  /*0d00*/  LOP3.LUT R0, R0, 0x7f800000, RZ, 0xfc, !PT ;  /* 0x7f80000000007812 */ /* 0x000fe200078efcff */
[----:B------:R-:W-:Y:S06]  /*0d10*/  BRA `(.L_x_17) ;  /* 0x0000000000147947 */ /* 0x000fec0003800000 */
.L_x_13:
[----:B------:R-:W-:Y:S01]  /*0d20*/  LOP3.LUT R0, R5, 0x80000000, R0, 0x48, !PT ;  /* 0x8000000005007812 */ /* 0x000fe200078e4800 */
[----:B------:R-:W-:Y:S06]  /*0d30*/  BRA `(.L_x_17) ;  /* 0x00000000000c7947 */ /* 0x000fec0003800000 */
.L_x_12:
[----:B------:R-:W0:Y:S01]  /*0d40*/  MUFU.RSQ R0, -QNAN ;  /* 0xffc0000000007908 */ /* 0x000e220000001400 */
[----:B------:R-:W-:Y:S05]  /*0d50*/  BRA `(.L_x_17) ;  /* 0x0000000000047947 */ /* 0x000fea0003800000 */
.L_x_11:
[----:B------:R-:W-:-:S07]  /*0d60*/  FADD.FTZ R0, R0, R3 ;  /* 0x0000000300007221 */ /* 0x000fce0000010000 */
.L_x_17:
[----:B------:R-:W-:-:S04]  /*0d70*/  IMAD.MOV.U32 R7, RZ, RZ, 0x0 ;  /* 0x00000000ff077424 */ /* 0x000fc800078e00ff */
[----:B0-----:R-:W-:Y:S05]  /*0d80*/  RET.REL.NODEC R6 `(layernorm_forward) ;  /* 0xfffffff0069c7950 */ /* 0x001fea0003c3ffff */
.L_x_18:
[----:B------:R-:W-:-:S00]  /*0d90*/  BRA `(.L_x_18) ;  /* 0xfffffffc00fc7947 */ /* 0x000fc0000383ffff */
[----:B------:R-:W-:-:S00]  /*0da0*/  NOP ;  /* 0x0000000000007918 */ /* 0x000fc00000000000 */
        /* <DEDUP_REMOVED lines=13> */
.L_x_19:


//--------------------- .nv.shared.layernorm_forward --------------------------
	.section	.nv.shared.layernorm_forward,"aw",@nobits
	.sectionflags	@""
	.align	16
	.zero		1024


//--------------------- .nv.shared.reserved.0     --------------------------
	.section	.nv.shared.reserved.0,"aw",@nobits
	.weak		__nv_reservedSMEM_offset_0_alias
	.size		__nv_reservedSMEM_offset_0_alias, 0, 64
	.other		__nv_reservedSMEM_offset_0_alias,@"STO_CUDA_RESERVED_SHARED STV_DEFAULT"
__nv_reservedSMEM_offset_0_alias:
	.zero		0
	.zero		64


//--------------------- .nv.constant0.layernorm_forward --------------------------
	.section	.nv.constant0.layernorm_forward,"a",@progbits
	.sectionflags	@""
	.align	4
.nv.constant0.layernorm_forward:
	.zero		940


//--------------------- SYMBOLS --------------------------

	.type		.nv.reservedSmem.offset0,@object
	.size		.nv.reservedSmem.offset0,0x4
	.type		.nv.reservedSmem.cap,@object
	.size		.nv.reservedSmem.cap,0x4
